//
// Generated by NVIDIA NVVM Compiler
//
// Compiler Build ID: CL-36424714
// Cuda compilation tools, release 13.0, V13.0.88
// Based on NVVM 20.0.0
//

.version 9.0
.target sm_100
.address_size 64

	// .globl	_Z14warpIndexing2DPi

.visible .entry _Z14warpIndexing2DPi(
	.param .u64 .ptr .align 1 _Z14warpIndexing2DPi_param_0
)
{
	.reg .b32 	%r<8>;
	.reg .b64 	%rd<5>;

	ld.param.u64 	%rd1, [_Z14warpIndexing2DPi_param_0];
	cvta.to.global.u64 	%rd2, %rd1;
	mov.u32 	%r1, %tid.y;
	mov.u32 	%r2, %ntid.x;
	mov.u32 	%r3, %tid.x;
	mad.lo.s32 	%r4, %r1, %r2, %r3;
	and.b32  	%r5, %r4, 31;
	shr.u32 	%r6, %r4, 5;
	mul.lo.s32 	%r7, %r4, 5;
	mul.wide.u32 	%rd3, %r7, 4;
	add.s64 	%rd4, %rd2, %rd3;
	st.global.u32 	[%rd4], %r3;
	st.global.u32 	[%rd4+4], %r1;
	st.global.u32 	[%rd4+8], %r6;
	st.global.u32 	[%rd4+12], %r5;
	st.global.u32 	[%rd4+16], %r4;
	ret;

}


// ===== COMPILED SASS (sm_100) =====

	.target	sm_100

	.elftype	@"ET_EXEC"


//--------------------- .note.nv.tkinfo           --------------------------
	.section	.note.nv.tkinfo,"",@"SHT_NOTE"
	.sectionflags	@"SHF_NOTE_NV_TKINFO"
	.tkinfo
        /*0018*/ 	.word	0x00000002
        /*0030*/ 	.string	""
        /*0030*/ 	.string	"ptxas"
        /*0030*/ 	.string	"Cuda compilation tools, release 13.0, V13.0.88"
        /*0030*/ 	.string	"Build cuda_13.0.r13.0/compiler.36424714_0"
        /*0030*/ 	.string	"-arch sm_100 -m 64 "



//--------------------- .note.nv.cuinfo           --------------------------
	.section	.note.nv.cuinfo,"",@"SHT_NOTE"
	.sectionflags	@"SHF_NOTE_NV_CUINFO"
        /*0018*/ 	.short	0x0002
        /*001a*/ 	.short	0x0064
        /*001c*/ 	.short	0x0082
	.zero		2


//--------------------- .nv.info                  --------------------------
	.section	.nv.info,"",@"SHT_CUDA_INFO"
	.align	4


	//----- nvinfo : EIATTR_REGCOUNT
	.align		4
        /*0000*/ 	.byte	0x04, 0x2f
        /*0002*/ 	.short	(.L_1 - .L_0)
	.align		4
.L_0:
        /*0004*/ 	.word	index@(_Z14warpIndexing2DPi)
        /*0008*/ 	.word	0x0000000e


	//----- nvinfo : EIATTR_FRAME_SIZE
	.align		4
.L_1:
        /*000c*/ 	.byte	0x04, 0x11
        /*000e*/ 	.short	(.L_3 - .L_2)
	.align		4
.L_2:
        /*0010*/ 	.word	index@(_Z14warpIndexing2DPi)
        /*0014*/ 	.word	0x00000000


	//----- nvinfo : EIATTR_MIN_STACK_SIZE
	.align		4
.L_3:
        /*0018*/ 	.byte	0x04, 0x12
        /*001a*/ 	.short	(.L_5 - .L_4)
	.align		4
.L_4:
        /*001c*/ 	.word	index@(_Z14warpIndexing2DPi)
        /*0020*/ 	.word	0x00000000
.L_5:


//--------------------- .nv.compat                --------------------------
	.section	.nv.compat,"",@"SHT_CUDA_COMPAT_INFO"
	.align	4
        /*0000*/ 	.byte	0x02, 0x09, 0x00, 0x00, 0x02, 0x02, 0x01, 0x00, 0x02, 0x05, 0x05, 0x00, 0x03, 0x07, 0x01, 0x01
        /*0010*/ 	.byte	0x02, 0x03, 0x00, 0x00, 0x02, 0x06, 0x01, 0x00, 0x04, 0x0b, 0x08, 0x00, 0x09, 0x00, 0x00, 0x00
        /*0020*/ 	.byte	0x00, 0x00, 0x00, 0x00


//--------------------- .nv.info._Z14warpIndexing2DPi --------------------------
	.section	.nv.info._Z14warpIndexing2DPi,"",@"SHT_CUDA_INFO"
	.sectionflags	@""
	.align	4


	//----- nvinfo : EIATTR_CUDA_API_VERSION
	.align		4
        /*0000*/ 	.byte	0x04, 0x37
        /*0002*/ 	.short	(.L_7 - .L_6)
.L_6:
        /*0004*/ 	.word	0x00000082


	//----- nvinfo : EIATTR_KPARAM_INFO
	.align		4
.L_7:
        /*0008*/ 	.byte	0x04, 0x17
        /*000a*/ 	.short	(.L_9 - .L_8)
.L_8:
        /*000c*/ 	.word	0x00000000
        /*0010*/ 	.short	0x0000
        /*0012*/ 	.short	0x0000
        /*0014*/ 	.byte	0x00, 0xf5, 0x21, 0x00


	//----- nvinfo : EIATTR_SPARSE_MMA_MASK
	.align		4
.L_9:
        /*0018*/ 	.byte	0x03, 0x50
        /*001a*/ 	.short	0x0000


	//----- nvinfo : EIATTR_MAXREG_COUNT
	.align		4
        /*001c*/ 	.byte	0x03, 0x1b
        /*001e*/ 	.short	0x00ff


	//----- nvinfo : EIATTR_MERCURY_ISA_VERSION
	.align		4
        /*0020*/ 	.byte	0x03, 0x5f
        /*0022*/ 	.short	0x0101


	//----- nvinfo : EIATTR_VRC_CTA_INIT_COUNT
	.align		4
        /*0024*/ 	.byte	0x02, 0x4a
	.zero		1
	.zero		1


	//----- nvinfo : EIATTR_EXIT_INSTR_OFFSETS
	.align		4
        /*0028*/ 	.byte	0x04, 0x1c
        /*002a*/ 	.short	(.L_11 - .L_10)


	//   ....[0]....
.L_10:
        /*002c*/ 	.word	0x00000100


	//----- nvinfo : EIATTR_CBANK_PARAM_SIZE
	.align		4
.L_11:
        /*0030*/ 	.byte	0x03, 0x19
        /*0032*/ 	.short	0x0008


	//----- nvinfo : EIATTR_PARAM_CBANK
	.align		4
        /*0034*/ 	.byte	0x04, 0x0a
        /*0036*/ 	.short	(.L_13 - .L_12)
	.align		4
.L_12:
        /*0038*/ 	.word	index@(.nv.constant0._Z14warpIndexing2DPi)
        /*003c*/ 	.short	0x0380
        /*003e*/ 	.short	0x0008


	//----- nvinfo : EIATTR_SW_WAR
	.align		4
.L_13:
        /*0040*/ 	.byte	0x04, 0x36
        /*0042*/ 	.short	(.L_15 - .L_14)
.L_14:
        /*0044*/ 	.word	0x00000008
.L_15:


//--------------------- .nv.callgraph             --------------------------
	.section	.nv.callgraph,"",@"SHT_CUDA_CALLGRAPH"
	.align	4
	.sectionentsize	8
	.align		4
        /*0000*/ 	.word	0x00000000
	.align		4
        /*0004*/ 	.word	0xffffffff
	.align		4
        /*0008*/ 	.word	0x00000000
	.align		4
        /*000c*/ 	.word	0xfffffffe
	.align		4
        /*0010*/ 	.word	0x00000000
	.align		4
        /*0014*/ 	.word	0xfffffffd
	.align		4
        /*0018*/ 	.word	0x00000000
	.align		4
        /*001c*/ 	.word	0xfffffffc


//--------------------- .text._Z14warpIndexing2DPi --------------------------
	.section	.text._Z14warpIndexing2DPi,"ax",@progbits
	.align	128
        .global         _Z14warpIndexing2DPi
        .type           _Z14warpIndexing2DPi,@function
        .size           _Z14warpIndexing2DPi,(.L_x_1 - _Z14warpIndexing2DPi)
        .other          _Z14warpIndexing2DPi,@"STO_CUDA_ENTRY STV_DEFAULT"
_Z14warpIndexing2DPi:
.text._Z14warpIndexing2DPi:
[----:B------:R-:W-:Y:S01]  /*0000*/  LDC R1, c[0x0][0x37c] ;  /* 0x0000df00ff017b82 */ /* 0x000fe20000000800 */
[----:B------:R-:W0:Y:S01]  /*0010*/  S2R R11, SR_TID.Y ;  /* 0x00000000000b7919 */ /* 0x000e220000002200 */
[----:B------:R-:W0:Y:S06]  /*0020*/  LDCU UR6, c[0x0][0x360] ;  /* 0x00006c00ff0677ac */ /* 0x000e2c0008000800 */
[----:B------:R-:W1:Y:S01]  /*0030*/  LDC.64 R2, c[0x0][0x380] ;  /* 0x0000e000ff027b82 */ /* 0x000e620000000a00 */
[----:B------:R-:W0:Y:S01]  /*0040*/  S2R R0, SR_TID.X ;  /* 0x0000000000007919 */ /* 0x000e220000002100 */
[----:B------:R-:W2:Y:S01]  /*0050*/  LDCU.64 UR4, c[0x0][0x358] ;  /* 0x00006b00ff0477ac */ /* 0x000ea20008000a00 */
[----:B0-----:R-:W-:-:S04]  /*0060*/  IMAD R5, R11, UR6, R0 ;  /* 0x000000060b057c24 */ /* 0x001fc8000f8e0200 */
[----:B------:R-:W-:Y:S01]  /*0070*/  IMAD R7, R5, 0x5, RZ ;  /* 0x0000000505077824 */ /* 0x000fe200078e02ff */
[----:B------:R-:W-:-:S03]  /*0080*/  SHF.R.U32.HI R9, RZ, 0x5, R5 ;  /* 0x00000005ff097819 */ /* 0x000fc60000011605 */
[----:B-1----:R-:W-:Y:S01]  /*0090*/  IMAD.WIDE.U32 R2, R7, 0x4, R2 ;  /* 0x0000000407027825 */ /* 0x002fe200078e0002 */
[----:B------:R-:W-:-:S04]  /*00a0*/  LOP3.LUT R7, R5, 0x1f, RZ, 0xc0, !PT ;  /* 0x0000001f05077812 */ /* 0x000fc800078ec0ff */
[----:B--2---:R-:W-:Y:S04]  /*00b0*/  STG.E desc[UR4][R2.64], R0 ;  /* 0x0000000002007986 */ /* 0x004fe8000c101904 */
[----:B------:R-:W-:Y:S04]  /*00c0*/  STG.E desc[UR4][R2.64+0x4], R11 ;  /* 0x0000040b02007986 */ /* 0x000fe8000c101904 */
[----:B------:R-:W-:Y:S04]  /*00d0*/  STG.E desc[UR4][R2.64+0xc], R7 ;  /* 0x00000c0702007986 */ /* 0x000fe8000c101904 */
[----:B------:R-:W-:Y:S04]  /*00e0*/  STG.E desc[UR4][R2.64+0x8], R9 ;  /* 0x0000080902007986 */ /* 0x000fe8000c101904 */
[----:B------:R-:W-:Y:S01]  /*00f0*/  STG.E desc[UR4][R2.64+0x10], R5 ;  /* 0x0000100502007986 */ /* 0x000fe2000c101904 */
[----:B------:R-:W-:Y:S05]  /*0100*/  EXIT ;  /* 0x000000000000794d */ /* 0x000fea0003800000 */
.L_x_0:
[----:B------:R-:W-:-:S00]  /*0110*/  BRA `(.L_x_0) ;  /* 0xfffffffc00fc7947 */ /* 0x000fc0000383ffff */
[----:B------:R-:W-:-:S00]  /*0120*/  NOP ;  /* 0x0000000000007918 */ /* 0x000fc00000000000 */
        /* <DEDUP_REMOVED lines=13> */
.L_x_1:


//--------------------- .nv.shared.reserved.0     --------------------------
	.section	.nv.shared.reserved.0,"aw",@nobits
	.weak		__nv_reservedSMEM_offset_0_alias
	.size		__nv_reservedSMEM_offset_0_alias, 0, 64
	.other		__nv_reservedSMEM_offset_0_alias,@"STO_CUDA_RESERVED_SHARED STV_DEFAULT"
__nv_reservedSMEM_offset_0_alias:
	.zero		0
	.zero		64


//--------------------- .nv.constant0._Z14warpIndexing2DPi --------------------------
	.section	.nv.constant0._Z14warpIndexing2DPi,"a",@progbits
	.sectionflags	@""
	.align	4
.nv.constant0._Z14warpIndexing2DPi:
	.zero		904


//--------------------- SYMBOLS --------------------------

	.type		.nv.reservedSmem.offset0,@object
	.size		.nv.reservedSmem.offset0,0x4
